	.headerflags	@"EF_CUDA_TEXMODE_UNIFIED EF_CUDA_64BIT_ADDRESS EF_CUDA_ACCELERATORS EF_CUDA_SM90 EF_CUDA_VIRTUAL_SM(EF_CUDA_SM90)"
	.elftype	@"ET_EXEC"


//--------------------- .nv.info                  --------------------------
	.section	.nv.info,"",@"SHT_CUDA_INFO"
	.align	4


	//----- nvinfo : EIATTR_REGCOUNT
	.align		4
        /*0000*/ 	.byte	0x04, 0x2f
        /*0002*/ 	.short	(.L_1 - .L_0)
	.align		4
.L_0:
        /*0004*/ 	.word	index@(triton_poi_fused_convolution_55)
        /*0008*/ 	.word	0x00000028


	//----- nvinfo : EIATTR_MIN_STACK_SIZE
	.align		4
.L_1:
        /*000c*/ 	.byte	0x04, 0x12
        /*000e*/ 	.short	(.L_3 - .L_2)
	.align		4
.L_2:
        /*0010*/ 	.word	index@(triton_poi_fused_convolution_55)
        /*0014*/ 	.word	0x00000000


	//----- nvinfo : EIATTR_FRAME_SIZE
	.align		4
.L_3:
        /*0018*/ 	.byte	0x04, 0x11
        /*001a*/ 	.short	(.L_5 - .L_4)
	.align		4
.L_4:
        /*001c*/ 	.word	index@(triton_poi_fused_convolution_55)
        /*0020*/ 	.word	0x00000000


	//----- nvinfo : EIATTR_MIN_STACK_SIZE
	.align		4
.L_5:
        /*0024*/ 	.byte	0x04, 0x12
        /*0026*/ 	.short	(.L_7 - .L_6)
	.align		4
.L_6:
        /*0028*/ 	.word	index@(triton_poi_fused_convolution_55)
        /*002c*/ 	.word	0x00000000
.L_7:


//--------------------- .nv.info.triton_poi_fused_convolution_55 --------------------------
	.section	.nv.info.triton_poi_fused_convolution_55,"",@"SHT_CUDA_INFO"
	.sectionflags	@""
	.align	4


	//----- nvinfo : EIATTR_CUDA_API_VERSION
	.align		4
        /*0000*/ 	.byte	0x04, 0x37
        /*0002*/ 	.short	(.L_9 - .L_8)
.L_8:
        /*0004*/ 	.word	0x0000007c


	//----- nvinfo : EIATTR_KPARAM_INFO
	.align		4
.L_9:
        /*0008*/ 	.byte	0x04, 0x17
        /*000a*/ 	.short	(.L_11 - .L_10)
.L_10:
        /*000c*/ 	.word	0x00000000
        /*0010*/ 	.short	0x0004
        /*0012*/ 	.short	0x001c
        /*0014*/ 	.byte	0x00, 0xf0, 0x11, 0x00


	//----- nvinfo : EIATTR_KPARAM_INFO
	.align		4
.L_11:
        /*0018*/ 	.byte	0x04, 0x17
        /*001a*/ 	.short	(.L_13 - .L_12)
.L_12:
        /*001c*/ 	.word	0x00000000
        /*0020*/ 	.short	0x0003
        /*0022*/ 	.short	0x0018
        /*0024*/ 	.byte	0x00, 0xf0, 0x11, 0x00


	//----- nvinfo : EIATTR_KPARAM_INFO
	.align		4
.L_13:
        /*0028*/ 	.byte	0x04, 0x17
        /*002a*/ 	.short	(.L_15 - .L_14)
.L_14:
        /*002c*/ 	.word	0x00000000
        /*0030*/ 	.short	0x0002
        /*0032*/ 	.short	0x0010
        /*0034*/ 	.byte	0x00, 0xf4, 0x21, 0x00


	//----- nvinfo : EIATTR_KPARAM_INFO
	.align		4
.L_15:
        /*0038*/ 	.byte	0x04, 0x17
        /*003a*/ 	.short	(.L_17 - .L_16)
.L_16:
        /*003c*/ 	.word	0x00000000
        /*0040*/ 	.short	0x0001
        /*0042*/ 	.short	0x0008
        /*0044*/ 	.byte	0x00, 0xf4, 0x21, 0x00


	//----- nvinfo : EIATTR_KPARAM_INFO
	.align		4
.L_17:
        /*0048*/ 	.byte	0x04, 0x17
        /*004a*/ 	.short	(.L_19 - .L_18)
.L_18:
        /*004c*/ 	.word	0x00000000
        /*0050*/ 	.short	0x0000
        /*0052*/ 	.short	0x0000
        /*0054*/ 	.byte	0x00, 0xf4, 0x21, 0x00


	//----- nvinfo : EIATTR_SPARSE_MMA_MASK
	.align		4
.L_19:
        /*0058*/ 	.byte	0x03, 0x50
        /*005a*/ 	.short	0x0000


	//----- nvinfo : EIATTR_MAXREG_COUNT
	.align		4
        /*005c*/ 	.byte	0x03, 0x1b
        /*005e*/ 	.short	0x00ff


	//----- nvinfo : EIATTR_EXIT_INSTR_OFFSETS
	.align		4
        /*0060*/ 	.byte	0x04, 0x1c
        /*0062*/ 	.short	(.L_21 - .L_20)


	//   ....[0]....
.L_20:
        /*0064*/ 	.word	0x00000ac0


	//   ....[1]....
        /*0068*/ 	.word	0x00000ae0


	//----- nvinfo : EIATTR_REQNTID
	.align		4
.L_21:
        /*006c*/ 	.byte	0x04, 0x10
        /*006e*/ 	.short	(.L_23 - .L_22)
.L_22:
        /*0070*/ 	.word	0x00000100
        /*0074*/ 	.word	0x00000001
        /*0078*/ 	.word	0x00000001


	//----- nvinfo : EIATTR_CBANK_PARAM_SIZE
	.align		4
.L_23:
        /*007c*/ 	.byte	0x03, 0x19
        /*007e*/ 	.short	0x0020


	//----- nvinfo : EIATTR_PARAM_CBANK
	.align		4
        /*0080*/ 	.byte	0x04, 0x0a
        /*0082*/ 	.short	(.L_25 - .L_24)
	.align		4
.L_24:
        /*0084*/ 	.word	index@(.nv.constant0.triton_poi_fused_convolution_55)
        /*0088*/ 	.short	0x0210
        /*008a*/ 	.short	0x0020


	//----- nvinfo : EIATTR_SW_WAR
	.align		4
.L_25:
        /*008c*/ 	.byte	0x04, 0x36
        /*008e*/ 	.short	(.L_27 - .L_26)
.L_26:
        /*0090*/ 	.word	0x00000008
.L_27:


//--------------------- .nv.callgraph             --------------------------
	.section	.nv.callgraph,"",@"SHT_CUDA_CALLGRAPH"
	.align	4
	.sectionentsize	8
	.align		4
        /*0000*/ 	.word	0x00000000
	.align		4
        /*0004*/ 	.word	0xffffffff
	.align		4
        /*0008*/ 	.word	0x00000000
	.align		4
        /*000c*/ 	.word	0xfffffffe
	.align		4
        /*0010*/ 	.word	0x00000000
	.align		4
        /*0014*/ 	.word	0xfffffffd
	.align		4
        /*0018*/ 	.word	0x00000000
	.align		4
        /*001c*/ 	.word	0xfffffffc


//--------------------- .text.triton_poi_fused_convolution_55 --------------------------
	.section	.text.triton_poi_fused_convolution_55,"ax",@progbits
	.align	128
        .global         triton_poi_fused_convolution_55
        .type           triton_poi_fused_convolution_55,@function
        .size           triton_poi_fused_convolution_55,(.L_x_1 - triton_poi_fused_convolution_55)
        .other          triton_poi_fused_convolution_55,@"STO_CUDA_ENTRY STV_DEFAULT"
triton_poi_fused_convolution_55:
.text.triton_poi_fused_convolution_55:
[----:B------:R-:W0:Y:S01]  /*0000*/  LDC R1, c[0x0][0x28] ;  /* 0x00000a00ff017b82 */ /* 0x000e220000000800 */
[----:B------:R-:W1:Y:S07]  /*0010*/  S2R R4, SR_TID.X ;  /* 0x0000000000047919 */ /* 0x000e6e0000002100 */
[----:B------:R-:W2:Y:S01]  /*0020*/  LDC.64 R28, c[0x0][0x218] ;  /* 0x00008600ff1c7b82 */ /* 0x000ea20000000a00 */
[----:B------:R-:W-:Y:S01]  /*0030*/  HFMA2.MMA R16, -RZ, RZ, 0, 0 ;  /* 0x00000000ff107435 */ /* 0x000fe200000001ff */
[----:B------:R-:W-:Y:S01]  /*0040*/  MOV R6, RZ ;  /* 0x000000ff00067202 */ /* 0x000fe20000000f00 */
[----:B------:R-:W3:Y:S01]  /*0050*/  S2R R5, SR_CTAID.Y ;  /* 0x0000000000057919 */ /* 0x000ee20000002600 */
[----:B------:R-:W-:Y:S01]  /*0060*/  CS2R R14, SRZ ;  /* 0x00000000000e7805 */ /* 0x000fe2000001ff00 */
[----:B------:R-:W-:Y:S01]  /*0070*/  ULDC.64 UR4, c[0x0][0x208] ;  /* 0x0000820000047ab9 */ /* 0x000fe20000000a00 */
[----:B------:R-:W4:Y:S02]  /*0080*/  S2R R21, SR_CTAID.X ;  /* 0x0000000000157919 */ /* 0x000f240000002500 */
[----:B------:R-:W5:Y:S01]  /*0090*/  LDC.64 R26, c[0x0][0x210] ;  /* 0x00008400ff1a7b82 */ /* 0x000f620000000a00 */
[----:B-1----:R-:W-:-:S04]  /*00a0*/  LOP3.LUT R4, R4, 0xff, RZ, 0xc0, !PT ;  /* 0x000000ff04047812 */ /* 0x002fc800078ec0ff */
[----:B---3--:R-:W-:Y:S01]  /*00b0*/  LEA R5, R5, R4, 0xa ;  /* 0x0000000405057211 */ /* 0x008fe200078e50ff */
[----:B------:R-:W-:-:S03]  /*00c0*/  HFMA2.MMA R4, -RZ, RZ, 0, 0 ;  /* 0x00000000ff047435 */ /* 0x000fc600000001ff */
[----:B------:R-:W-:Y:S02]  /*00d0*/  IADD3 R7, R5, 0x100, RZ ;  /* 0x0000010005077810 */ /* 0x000fe40007ffe0ff */
[----:B----4-:R-:W-:Y:S02]  /*00e0*/  SHF.L.U32 R0, R21, 0x2, RZ ;  /* 0x0000000215007819 */ /* 0x010fe400000006ff */
[----:B------:R-:W-:Y:S01]  /*00f0*/  IADD3 R17, R5, 0x200, RZ ;  /* 0x0000020005117810 */ /* 0x000fe20007ffe0ff */
[----:B------:R-:W-:Y:S01]  /*0100*/  IMAD.HI R8, R7, -0x7f7f7f7f, R6 ;  /* 0x8080808107087827 */ /* 0x000fe200078e0206 */
[C---:B------:R-:W-:Y:S02]  /*0110*/  ISETP.GE.AND P1, PT, R5.reuse, 0x3fc, PT ;  /* 0x000003fc0500780c */ /* 0x040fe40003f26270 */
[----:B------:R-:W-:Y:S01]  /*0120*/  ISETP.GE.AND P0, PT, R0, 0x4, PT ;  /* 0x000000040000780c */ /* 0x000fe20003f06270 */
[----:B------:R-:W-:Y:S01]  /*0130*/  IMAD.HI R2, R5, -0x7f7f7f7f, R4 ;  /* 0x8080808105027827 */ /* 0x000fe200078e0204 */
[----:B------:R-:W-:-:S03]  /*0140*/  SHF.R.U32.HI R11, RZ, 0x1f, R8 ;  /* 0x0000001fff0b7819 */ /* 0x000fc60000011608 */
[----:B------:R-:W-:Y:S01]  /*0150*/  IMAD.HI R4, R5, -0x7f7f7f7f, R4 ;  /* 0x8080808105047827 */ /* 0x000fe200078e0204 */
[----:B------:R-:W-:Y:S02]  /*0160*/  SHF.R.U32.HI R9, RZ, 0x1f, R2 ;  /* 0x0000001fff097819 */ /* 0x000fe40000011602 */
[----:B------:R-:W-:Y:S01]  /*0170*/  LEA.HI.SX32 R13, R8, R11, 0x19 ;  /* 0x0000000b080d7211 */ /* 0x000fe200078fcaff */
[----:B------:R-:W-:Y:S01]  /*0180*/  IMAD.HI R0, R17, -0x7f7f7f7f, R16 ;  /* 0x8080808111007827 */ /* 0x000fe200078e0210 */
[----:B------:R-:W-:Y:S02]  /*0190*/  SHF.R.U32.HI R3, RZ, 0x1f, R4 ;  /* 0x0000001fff037819 */ /* 0x000fe40000011604 */
[----:B------:R-:W-:Y:S01]  /*01a0*/  LEA.HI.SX32 R9, R2, R9, 0x19 ;  /* 0x0000000902097211 */ /* 0x000fe200078fcaff */
[----:B------:R-:W-:Y:S01]  /*01b0*/  IMAD.HI R6, R7, -0x7f7f7f7f, R6 ;  /* 0x8080808107067827 */ /* 0x000fe200078e0206 */
[----:B------:R-:W-:Y:S02]  /*01c0*/  LEA.HI.SX32 R3, R4, R3, 0x19 ;  /* 0x0000000304037211 */ /* 0x000fe400078fcaff */
[----:B------:R-:W-:Y:S01]  /*01d0*/  SHF.R.U32.HI R19, RZ, 0x1f, R0 ;  /* 0x0000001fff137819 */ /* 0x000fe20000011600 */
[--C-:B------:R-:W-:Y:S01]  /*01e0*/  IMAD R9, R9, -0xff, R5.reuse ;  /* 0xffffff0109097824 */ /* 0x100fe200078e0205 */
[----:B------:R-:W-:Y:S01]  /*01f0*/  ISETP.GE.AND P2, PT, R7, 0x3fc, PT ;  /* 0x000003fc0700780c */ /* 0x000fe20003f46270 */
[----:B------:R-:W-:Y:S01]  /*0200*/  IMAD R2, R3, -0xff, R5 ;  /* 0xffffff0103027824 */ /* 0x000fe200078e0205 */
[----:B------:R-:W-:Y:S01]  /*0210*/  SHF.R.U32.HI R11, RZ, 0x1f, R6 ;  /* 0x0000001fff0b7819 */ /* 0x000fe20000011606 */
[----:B--2---:R-:W-:Y:S01]  /*0220*/  IMAD.WIDE R8, R9, 0x4, R28 ;  /* 0x0000000409087825 */ /* 0x004fe200078e021c */
[----:B------:R-:W-:-:S02]  /*0230*/  LEA.HI.SX32 R16, R0, R19, 0x19 ;  /* 0x0000001300107211 */ /* 0x000fc400078fcaff */
[----:B------:R-:W-:Y:S01]  /*0240*/  LEA.HI.SX32 R6, R6, R11, 0x19 ;  /* 0x0000000b06067211 */ /* 0x000fe200078fcaff */
[----:B------:R-:W-:Y:S01]  /*0250*/  IMAD R23, R21, 0x3fc, RZ ;  /* 0x000003fc15177824 */ /* 0x000fe200078e02ff */
[----:B------:R5:W2:Y:S01]  /*0260*/  @!P1 LDG.E.EL R15, desc[UR4][R8.64] ;  /* 0x00000004080f9981 */ /* 0x000aa2000c2e1900 */
[----:B------:R-:W-:Y:S02]  /*0270*/  IMAD R2, R3, 0x3fc, R2 ;  /* 0x000003fc03027824 */ /* 0x000fe400078e0202 */
[----:B------:R-:W-:Y:S01]  /*0280*/  IMAD R19, R13, -0xff, R7 ;  /* 0xffffff010d137824 */ /* 0x000fe200078e0207 */
[----:B------:R-:W-:Y:S02]  /*0290*/  IADD3 R20, R23, 0xff, RZ ;  /* 0x000000ff17147810 */ /* 0x000fe40007ffe0ff */
[----:B------:R-:W-:Y:S02]  /*02a0*/  CS2R R10, SRZ ;  /* 0x00000000000a7805 */ /* 0x000fe4000001ff00 */
[----:B------:R-:W-:Y:S01]  /*02b0*/  ISETP.LT.AND P1, PT, R5, 0x3fc, !P0 ;  /* 0x000003fc0500780c */ /* 0x000fe20004721270 */
[----:B------:R-:W-:Y:S01]  /*02c0*/  IMAD R13, R21, 0x3fc, R2 ;  /* 0x000003fc150d7824 */ /* 0x000fe200078e0202 */
[----:B------:R-:W-:Y:S01]  /*02d0*/  HFMA2.MMA R24, -RZ, RZ, 0, 0 ;  /* 0x00000000ff187435 */ /* 0x000fe200000001ff */
[----:B------:R-:W-:Y:S01]  /*02e0*/  IMAD.WIDE R18, R19, 0x4, R28 ;  /* 0x0000000413127825 */ /* 0x000fe200078e021c */
[----:B------:R-:W-:-:S03]  /*02f0*/  IADD3 R25, R20, R2, RZ ;  /* 0x0000000214197210 */ /* 0x000fc60007ffe0ff */
[----:B-----5:R-:W-:Y:S01]  /*0300*/  IMAD.WIDE R8, R13, 0x4, R26 ;  /* 0x000000040d087825 */ /* 0x020fe200078e021a */
[----:B------:R-:W-:Y:S01]  /*0310*/  ISETP.GE.AND P3, PT, R17, 0x3fc, PT ;  /* 0x000003fc1100780c */ /* 0x000fe20003f66270 */
[----:B------:R1:W3:Y:S02]  /*0320*/  @!P2 LDG.E.EL R11, desc[UR4][R18.64] ;  /* 0x00000004120ba981 */ /* 0x0002e4000c2e1900 */
[----:B------:R-:W-:Y:S01]  /*0330*/  IMAD R13, R6, -0xff, R7 ;  /* 0xffffff01060d7824 */ /* 0x000fe200078e0207 */
[----:B------:R-:W-:Y:S01]  /*0340*/  ISETP.LT.AND P2, PT, R7, 0x3fc, !P0 ;  /* 0x000003fc0700780c */ /* 0x000fe20004741270 */
[----:B------:R-:W-:Y:S02]  /*0350*/  IMAD R31, R16, -0xff, R17 ;  /* 0xffffff01101f7824 */ /* 0x000fe400078e0211 */
[----:B------:R-:W-:Y:S02]  /*0360*/  IMAD R0, R6, 0x3fc, R13 ;  /* 0x000003fc06007824 */ /* 0x000fe400078e020d */
[----:B-1----:R-:W-:Y:S01]  /*0370*/  IMAD.WIDE R18, R25, 0x4, R26 ;  /* 0x0000000419127825 */ /* 0x002fe200078e021a */
[----:B------:R-:W-:-:S02]  /*0380*/  MOV R3, RZ ;  /* 0x000000ff00037202 */ /* 0x000fc40000000f00 */
[----:B------:R-:W-:Y:S02]  /*0390*/  IADD3 R22, R23, 0x1fe, RZ ;  /* 0x000001fe17167810 */ /* 0x000fe40007ffe0ff */
[----:B------:R1:W2:Y:S01]  /*03a0*/  @P1 LDG.E.EL R24, desc[UR4][R18.64] ;  /* 0x0000000412181981 */ /* 0x0002a2000c2e1900 */
[----:B------:R-:W-:Y:S01]  /*03b0*/  IMAD.WIDE R30, R31, 0x4, R28 ;  /* 0x000000041f1e7825 */ /* 0x000fe200078e021c */
[----:B------:R-:W-:-:S03]  /*03c0*/  IADD3 R35, R20, R0, RZ ;  /* 0x0000000014237210 */ /* 0x000fc60007ffe0ff */
[----:B------:R-:W-:Y:S01]  /*03d0*/  IMAD.MOV.U32 R12, RZ, RZ, RZ ;  /* 0x000000ffff0c7224 */ /* 0x000fe200078e00ff */
[----:B------:R-:W-:Y:S01]  /*03e0*/  IADD3 R33, R22, R2, RZ ;  /* 0x0000000216217210 */ /* 0x000fe20007ffe0ff */
[----:B------:R4:W5:Y:S01]  /*03f0*/  @!P3 LDG.E.EL R3, desc[UR4][R30.64] ;  /* 0x000000041e03b981 */ /* 0x000962000c2e1900 */
[----:B-1----:R-:W-:Y:S01]  /*0400*/  HFMA2.MMA R18, -RZ, RZ, 0, 0 ;  /* 0x00000000ff127435 */ /* 0x002fe200000001ff */
[----:B------:R-:W-:Y:S01]  /*0410*/  IADD3 R19, R5, 0x300, RZ ;  /* 0x0000030005137810 */ /* 0x000fe20007ffe0ff */
[----:B------:R-:W-:Y:S01]  /*0420*/  IMAD.WIDE R34, R35, 0x4, R26 ;  /* 0x0000000423227825 */ /* 0x000fe200078e021a */
[----:B------:R1:W3:Y:S03]  /*0430*/  @P1 LDG.E.EL R12, desc[UR4][R8.64] ;  /* 0x00000004080c1981 */ /* 0x0002e6000c2e1900 */
[----:B----4-:R-:W-:Y:S02]  /*0440*/  IMAD R31, R21, 0x3fc, R0 ;  /* 0x000003fc151f7824 */ /* 0x010fe400078e0200 */
[----:B------:R-:W-:Y:S01]  /*0450*/  IMAD.WIDE R32, R33, 0x4, R26 ;  /* 0x0000000421207825 */ /* 0x000fe200078e021a */
[----:B------:R-:W-:-:S02]  /*0460*/  IADD3 R23, R23, 0x2fd, RZ ;  /* 0x000002fd17177810 */ /* 0x000fc40007ffe0ff */
[----:B-1----:R-:W-:Y:S01]  /*0470*/  MOV R8, RZ ;  /* 0x000000ff00087202 */ /* 0x002fe20000000f00 */
[----:B------:R-:W-:Y:S01]  /*0480*/  IMAD.HI R9, R19, -0x7f7f7f7f, R18 ;  /* 0x8080808113097827 */ /* 0x000fe200078e0212 */
[----:B------:R1:W4:Y:S03]  /*0490*/  @P1 LDG.E.EL R14, desc[UR4][R32.64] ;  /* 0x00000004200e1981 */ /* 0x000326000c2e1900 */
[----:B------:R-:W-:Y:S01]  /*04a0*/  IMAD.WIDE R30, R31, 0x4, R26 ;  /* 0x000000041f1e7825 */ /* 0x000fe200078e021a */
[----:B------:R-:W3:Y:S04]  /*04b0*/  @P2 LDG.E.EL R18, desc[UR4][R34.64] ;  /* 0x0000000422122981 */ /* 0x000ee8000c2e1900 */
[----:B------:R1:W4:Y:S02]  /*04c0*/  @P2 LDG.E.EL R8, desc[UR4][R30.64] ;  /* 0x000000041e082981 */ /* 0x000324000c2e1900 */
[----:B-1----:R-:W-:-:S02]  /*04d0*/  IADD3 R33, R22, R0, RZ ;  /* 0x0000000016217210 */ /* 0x002fc40007ffe0ff */
[----:B------:R-:W-:Y:S02]  /*04e0*/  IADD3 R37, R23, R2, RZ ;  /* 0x0000000217257210 */ /* 0x000fe40007ffe0ff */
[----:B------:R-:W-:Y:S02]  /*04f0*/  MOV R4, RZ ;  /* 0x000000ff00047202 */ /* 0x000fe40000000f00 */
[----:B0-----:R-:W-:Y:S01]  /*0500*/  IADD3 R31, R23, R0, RZ ;  /* 0x00000000171f7210 */ /* 0x001fe20007ffe0ff */
[----:B------:R-:W-:-:S04]  /*0510*/  IMAD.WIDE R32, R33, 0x4, R26 ;  /* 0x0000000421207825 */ /* 0x000fc800078e021a */
[--C-:B------:R-:W-:Y:S01]  /*0520*/  IMAD.WIDE R30, R31, 0x4, R26.reuse ;  /* 0x000000041f1e7825 */ /* 0x100fe200078e021a */
[----:B------:R-:W5:Y:S03]  /*0530*/  @P2 LDG.E.EL R10, desc[UR4][R32.64] ;  /* 0x00000004200a2981 */ /* 0x000f66000c2e1900 */
[----:B------:R-:W-:Y:S01]  /*0540*/  IMAD.MOV.U32 R6, RZ, RZ, RZ ;  /* 0x000000ffff067224 */ /* 0x000fe200078e00ff */
[----:B------:R-:W5:Y:S01]  /*0550*/  @P2 LDG.E.EL R4, desc[UR4][R30.64] ;  /* 0x000000041e042981 */ /* 0x000f62000c2e1900 */
[----:B------:R-:W-:-:S05]  /*0560*/  IMAD.WIDE R36, R37, 0x4, R26 ;  /* 0x0000000425247825 */ /* 0x000fca00078e021a */
[----:B------:R-:W5:Y:S01]  /*0570*/  @P1 LDG.E.EL R6, desc[UR4][R36.64] ;  /* 0x0000000424061981 */ /* 0x000f62000c2e1900 */
[----:B------:R-:W-:-:S04]  /*0580*/  IMAD.MOV.U32 R16, RZ, RZ, RZ ;  /* 0x000000ffff107224 */ /* 0x000fc800078e00ff */
[----:B------:R-:W-:Y:S01]  /*0590*/  IMAD.HI R0, R17, -0x7f7f7f7f, R16 ;  /* 0x8080808111007827 */ /* 0x000fe200078e0210 */
[----:B------:R-:W-:-:S04]  /*05a0*/  SHF.R.U32.HI R2, RZ, 0x1f, R9 ;  /* 0x0000001fff027819 */ /* 0x000fc80000011609 */
[----:B------:R-:W-:Y:S02]  /*05b0*/  SHF.R.U32.HI R13, RZ, 0x1f, R0 ;  /* 0x0000001fff0d7819 */ /* 0x000fe40000011600 */
[----:B------:R-:W-:Y:S02]  /*05c0*/  LEA.HI.SX32 R9, R9, R2, 0x19 ;  /* 0x0000000209097211 */ /* 0x000fe400078fcaff */
[----:B------:R-:W-:Y:S02]  /*05d0*/  LEA.HI.SX32 R13, R0, R13, 0x19 ;  /* 0x0000000d000d7211 */ /* 0x000fe400078fcaff */
[----:B------:R-:W-:Y:S01]  /*05e0*/  ISETP.GE.AND P4, PT, R19, 0x3fc, PT ;  /* 0x000003fc1300780c */ /* 0x000fe20003f86270 */
[----:B------:R-:W-:Y:S02]  /*05f0*/  HFMA2.MMA R0, -RZ, RZ, 0, 0 ;  /* 0x00000000ff007435 */ /* 0x000fe400000001ff */
[----:B------:R-:W-:Y:S02]  /*0600*/  IMAD R2, R13, -0xff, R17 ;  /* 0xffffff010d027824 */ /* 0x000fe400078e0211 */
[----:B------:R-:W-:-:S02]  /*0610*/  IMAD R9, R9, -0xff, R19 ;  /* 0xffffff0109097824 */ /* 0x000fc400078e0213 */
[----:B------:R-:W-:Y:S02]  /*0620*/  IMAD R2, R13, 0x3fc, R2 ;  /* 0x000003fc0d027824 */ /* 0x000fe400078e0202 */
[----:B------:R-:W-:-:S04]  /*0630*/  IMAD.WIDE R28, R9, 0x4, R28 ;  /* 0x00000004091c7825 */ /* 0x000fc800078e021c */
[----:B------:R-:W-:Y:S01]  /*0640*/  IMAD R9, R21, 0x3fc, R2 ;  /* 0x000003fc15097824 */ /* 0x000fe200078e0202 */
[----:B------:R0:W5:Y:S03]  /*0650*/  @!P4 LDG.E.EL R0, desc[UR4][R28.64] ;  /* 0x000000041c00c981 */ /* 0x000166000c2e1900 */
[----:B0-----:R-:W-:Y:S01]  /*0660*/  IMAD.WIDE R28, R9, 0x4, R26 ;  /* 0x00000004091c7825 */ /* 0x001fe200078e021a */
[----:B------:R-:W-:-:S05]  /*0670*/  IADD3 R9, R20, R2, RZ ;  /* 0x0000000214097210 */ /* 0x000fca0007ffe0ff */
[----:B------:R-:W-:Y:S01]  /*0680*/  IMAD.WIDE R30, R9, 0x4, R26 ;  /* 0x00000004091e7825 */ /* 0x000fe200078e021a */
[----:B------:R-:W-:Y:S02]  /*0690*/  IADD3 R25, R22, R2, RZ ;  /* 0x0000000216197210 */ /* 0x000fe40007ffe0ff */
[----:B------:R-:W-:-:S03]  /*06a0*/  ISETP.LT.AND P3, PT, R17, 0x3fc, !P0 ;  /* 0x000003fc1100780c */ /* 0x000fc60004761270 */
[----:B------:R-:W-:Y:S01]  /*06b0*/  IMAD.WIDE R32, R25, 0x4, R26 ;  /* 0x0000000419207825 */ /* 0x000fe200078e021a */
[----:B------:R-:W-:-:S09]  /*06c0*/  ISETP.LT.AND P0, PT, R19, 0x3fc, !P0 ;  /* 0x000003fc1300780c */ /* 0x000fd20004701270 */
[----:B------:R0:W5:Y:S02]  /*06d0*/  @P3 LDG.E.EL R16, desc[UR4][R28.64] ;  /* 0x000000041c103981 */ /* 0x000164000c2e1900 */
[----:B0-----:R-:W-:Y:S02]  /*06e0*/  IADD3 R29, R23, R2, RZ ;  /* 0x00000002171d7210 */ /* 0x001fe40007ffe0ff */
[----:B------:R-:W-:-:S03]  /*06f0*/  MOV R2, RZ ;  /* 0x000000ff00027202 */ /* 0x000fc60000000f00 */
[----:B------:R-:W-:-:S05]  /*0700*/  IMAD.WIDE R28, R29, 0x4, R26 ;  /* 0x000000041d1c7825 */ /* 0x000fca00078e021a */
[----:B------:R0:W5:Y:S02]  /*0710*/  @P3 LDG.E.EL R2, desc[UR4][R28.64] ;  /* 0x000000041c023981 */ /* 0x000164000c2e1900 */
[----:B0-----:R-:W-:Y:S01]  /*0720*/  HFMA2.MMA R29, -RZ, RZ, 0, 0 ;  /* 0x00000000ff1d7435 */ /* 0x001fe200000001ff */
[----:B--2---:R-:W-:Y:S01]  /*0730*/  FADD R13, R15, R24 ;  /* 0x000000180f0d7221 */ /* 0x004fe20000000000 */
[----:B---3--:R-:W-:Y:S01]  /*0740*/  FADD R9, R11, R18 ;  /* 0x000000120b097221 */ /* 0x008fe20000000000 */
[----:B------:R-:W-:-:S04]  /*0750*/  IMAD.MOV.U32 R18, RZ, RZ, RZ ;  /* 0x000000ffff127224 */ /* 0x000fc800078e00ff */
[----:B------:R-:W-:-:S05]  /*0760*/  IMAD.HI R18, R19, -0x7f7f7f7f, R18 ;  /* 0x8080808113127827 */ /* 0x000fca00078e0212 */
[----:B------:R-:W-:Y:S01]  /*0770*/  SHF.R.U32.HI R25, RZ, 0x1f, R18 ;  /* 0x0000001fff197819 */ /* 0x000fe20000011612 */
[----:B----4-:R-:W-:-:S03]  /*0780*/  FADD R8, R11, R8 ;  /* 0x000000080b087221 */ /* 0x010fc60000000000 */
[----:B------:R-:W-:Y:S01]  /*0790*/  LEA.HI.SX32 R25, R18, R25, 0x19 ;  /* 0x0000001912197211 */ /* 0x000fe200078fcaff */
[C---:B------:R-:W-:Y:S01]  /*07a0*/  FADD R12, R15.reuse, R12 ;  /* 0x0000000c0f0c7221 */ /* 0x040fe20000000000 */
[----:B------:R-:W-:Y:S01]  /*07b0*/  FADD R14, R15, R14 ;  /* 0x0000000e0f0e7221 */ /* 0x000fe20000000000 */
[----:B-----5:R-:W-:Y:S02]  /*07c0*/  FADD R10, R11, R10 ;  /* 0x0000000a0b0a7221 */ /* 0x020fe40000000000 */
[----:B------:R-:W-:Y:S02]  /*07d0*/  IMAD R18, R25, -0xff, R19 ;  /* 0xffffff0119127824 */ /* 0x000fe400078e0213 */
[----:B------:R-:W-:Y:S01]  /*07e0*/  FADD R11, R11, R4 ;  /* 0x000000040b0b7221 */ /* 0x000fe20000000000 */
[----:B------:R-:W-:Y:S01]  /*07f0*/  HFMA2.MMA R4, -RZ, RZ, 0, 0 ;  /* 0x00000000ff047435 */ /* 0x000fe200000001ff */
[----:B------:R-:W-:Y:S02]  /*0800*/  IMAD R18, R25, 0x3fc, R18 ;  /* 0x000003fc19127824 */ /* 0x000fe400078e0212 */
[----:B------:R-:W-:Y:S01]  /*0810*/  FADD R15, R15, R6 ;  /* 0x000000060f0f7221 */ /* 0x000fe20000000000 */
[----:B------:R-:W-:Y:S01]  /*0820*/  MOV R6, RZ ;  /* 0x000000ff00067202 */ /* 0x000fe20000000f00 */
[----:B------:R-:W-:Y:S01]  /*0830*/  IMAD R37, R21, 0x3fc, R18 ;  /* 0x000003fc15257824 */ /* 0x000fe200078e0212 */
[----:B------:R-:W-:-:S04]  /*0840*/  IADD3 R35, R20, R18, RZ ;  /* 0x0000001214237210 */ /* 0x000fc80007ffe0ff */
[----:B------:R0:W2:Y:S04]  /*0850*/  @P3 LDG.E.EL R4, desc[UR4][R32.64] ;  /* 0x0000000420043981 */ /* 0x0000a8000c2e1900 */
[----:B------:R1:W3:Y:S01]  /*0860*/  @P3 LDG.E.EL R6, desc[UR4][R30.64] ;  /* 0x000000041e063981 */ /* 0x0002e2000c2e1900 */
[--C-:B------:R-:W-:Y:S01]  /*0870*/  IMAD.WIDE R36, R37, 0x4, R26.reuse ;  /* 0x0000000425247825 */ /* 0x100fe200078e021a */
[----:B0-----:R-:W-:Y:S01]  /*0880*/  IADD3 R33, R23, R18, RZ ;  /* 0x0000001217217210 */ /* 0x001fe20007ffe0ff */
[----:B------:R-:W-:Y:S01]  /*0890*/  HFMA2.MMA R23, -RZ, RZ, 0, 0 ;  /* 0x00000000ff177435 */ /* 0x000fe200000001ff */
[----:B-1----:R-:W-:Y:S01]  /*08a0*/  IADD3 R31, R22, R18, RZ ;  /* 0x00000012161f7210 */ /* 0x002fe20007ffe0ff */
[----:B------:R-:W-:-:S04]  /*08b0*/  IMAD.WIDE R34, R35, 0x4, R26 ;  /* 0x0000000423227825 */ /* 0x000fc800078e021a */
[----:B------:R-:W-:-:S04]  /*08c0*/  IMAD.WIDE R30, R31, 0x4, R26 ;  /* 0x000000041f1e7825 */ /* 0x000fc800078e021a */
[----:B------:R-:W4:Y:S01]  /*08d0*/  @P0 LDG.E.EL R23, desc[UR4][R34.64] ;  /* 0x0000000422170981 */ /* 0x000f22000c2e1900 */
[----:B------:R-:W-:Y:S01]  /*08e0*/  IMAD.WIDE R32, R33, 0x4, R26 ;  /* 0x0000000421207825 */ /* 0x000fe200078e021a */
[----:B------:R-:W-:-:S03]  /*08f0*/  MOV R27, RZ ;  /* 0x000000ff001b7202 */ /* 0x000fc60000000f00 */
[----:B------:R-:W-:Y:S01]  /*0900*/  IMAD.MOV.U32 R25, RZ, RZ, RZ ;  /* 0x000000ffff197224 */ /* 0x000fe200078e00ff */
[----:B------:R-:W5:Y:S04]  /*0910*/  @P0 LDG.E.EL R29, desc[UR4][R32.64] ;  /* 0x00000004201d0981 */ /* 0x000f68000c2e1900 */
[----:B------:R-:W5:Y:S04]  /*0920*/  @P0 LDG.E.EL R27, desc[UR4][R30.64] ;  /* 0x000000041e1b0981 */ /* 0x000f68000c2e1900 */
[----:B------:R0:W5:Y:S01]  /*0930*/  @P0 LDG.E.EL R25, desc[UR4][R36.64] ;  /* 0x0000000424190981 */ /* 0x000162000c2e1900 */
[----:B------:R-:W-:-:S02]  /*0940*/  IADD3 R5, R5, R21, RZ ;  /* 0x0000001505057210 */ /* 0x000fc40007ffe0ff */
[----:B------:R-:W-:Y:S02]  /*0950*/  IADD3 R7, R7, R21, RZ ;  /* 0x0000001507077210 */ /* 0x000fe40007ffe0ff */
[----:B------:R-:W-:Y:S02]  /*0960*/  IADD3 R17, R17, R21, RZ ;  /* 0x0000001511117210 */ /* 0x000fe40007ffe0ff */
[----:B------:R-:W-:Y:S02]  /*0970*/  IADD3 R19, R19, R21, RZ ;  /* 0x0000001513137210 */ /* 0x000fe40007ffe0ff */
[----:B------:R-:W0:Y:S01]  /*0980*/  LDC.64 R20, c[0x0][0x220] ;  /* 0x00008800ff147b82 */ /* 0x000e220000000a00 */
[----:B------:R-:W-:Y:S02]  /*0990*/  SHF.L.U32 R5, R5, 0x2, RZ ;  /* 0x0000000205057819 */ /* 0x000fe400000006ff */
[----:B------:R-:W-:Y:S02]  /*09a0*/  SHF.L.U32 R7, R7, 0x2, RZ ;  /* 0x0000000207077819 */ /* 0x000fe400000006ff */
[----:B------:R-:W-:Y:S01]  /*09b0*/  SHF.L.U32 R22, R19, 0x2, RZ ;  /* 0x0000000213167819 */ /* 0x000fe200000006ff */
[----:B------:R-:W-:Y:S01]  /*09c0*/  FADD R16, R3, R16 ;  /* 0x0000001003107221 */ /* 0x000fe20000000000 */
[----:B0-----:R-:W-:Y:S01]  /*09d0*/  IMAD.WIDE R36, R5, 0x4, R20 ;  /* 0x0000000405247825 */ /* 0x001fe200078e0214 */
[----:B------:R-:W-:-:S03]  /*09e0*/  SHF.L.U32 R5, R17, 0x2, RZ ;  /* 0x0000000211057819 */ /* 0x000fc600000006ff */
[----:B------:R-:W-:-:S04]  /*09f0*/  IMAD.WIDE R34, R7, 0x4, R20 ;  /* 0x0000000407227825 */ /* 0x000fc800078e0214 */
[C---:B------:R-:W-:Y:S01]  /*0a00*/  FADD R19, R3.reuse, R2 ;  /* 0x0000000203137221 */ /* 0x040fe20000000000 */
[----:B------:R0:W-:Y:S04]  /*0a10*/  @P1 STG.E.128 desc[UR4][R36.64], R12 ;  /* 0x0000000c24001986 */ /* 0x0001e8000c101d04 */
[----:B------:R0:W-:Y:S01]  /*0a20*/  @P2 STG.E.128 desc[UR4][R34.64], R8 ;  /* 0x0000000822002986 */ /* 0x0001e2000c101d04 */
[C---:B--2---:R-:W-:Y:S01]  /*0a30*/  FADD R18, R3.reuse, R4 ;  /* 0x0000000403127221 */ /* 0x044fe20000000000 */
[----:B---3--:R-:W-:Y:S01]  /*0a40*/  FADD R17, R3, R6 ;  /* 0x0000000603117221 */ /* 0x008fe20000000000 */
[----:B------:R-:W-:-:S05]  /*0a50*/  IMAD.WIDE R2, R5, 0x4, R20 ;  /* 0x0000000405027825 */ /* 0x000fca00078e0214 */
[----:B------:R0:W-:Y:S01]  /*0a60*/  @P3 STG.E.128 desc[UR4][R2.64], R16 ;  /* 0x0000001002003986 */ /* 0x0001e2000c101d04 */
[----:B------:R-:W-:-:S04]  /*0a70*/  IMAD.WIDE R20, R22, 0x4, R20 ;  /* 0x0000000416147825 */ /* 0x000fc800078e0214 */
[C---:B----4-:R-:W-:Y:S01]  /*0a80*/  FADD R5, R0.reuse, R23 ;  /* 0x0000001700057221 */ /* 0x050fe20000000000 */
[C---:B-----5:R-:W-:Y:S01]  /*0a90*/  FADD R7, R0.reuse, R29 ;  /* 0x0000001d00077221 */ /* 0x060fe20000000000 */
[C---:B------:R-:W-:Y:S01]  /*0aa0*/  FADD R6, R0.reuse, R27 ;  /* 0x0000001b00067221 */ /* 0x040fe20000000000 */
[----:B------:R-:W-:Y:S01]  /*0ab0*/  FADD R4, R0, R25 ;  /* 0x0000001900047221 */ /* 0x000fe20000000000 */
[----:B0-----:R-:W-:Y:S06]  /*0ac0*/  @!P0 EXIT ;  /* 0x000000000000894d */ /* 0x001fec0003800000 */
[----:B------:R-:W-:Y:S01]  /*0ad0*/  STG.E.128 desc[UR4][R20.64], R4 ;  /* 0x0000000414007986 */ /* 0x000fe2000c101d04 */
[----:B------:R-:W-:Y:S05]  /*0ae0*/  EXIT ;  /* 0x000000000000794d */ /* 0x000fea0003800000 */
.L_x_0:
[----:B------:R-:W-:-:S00]  /*0af0*/  BRA `(.L_x_0) ;  /* 0xfffffffc00fc7947 */ /* 0x000fc0000383ffff */
[----:B------:R-:W-:-:S00]  /*0b00*/  NOP ;  /* 0x0000000000007918 */ /* 0x000fc00000000000 */
[----:B------:R-:W-:-:S00]  /*0b10*/  NOP ;  /* 0x0000000000007918 */ /* 0x000fc00000000000 */
[----:B------:R-:W-:-:S00]  /*0b20*/  NOP ;  /* 0x0000000000007918 */ /* 0x000fc00000000000 */
[----:B------:R-:W-:-:S00]  /*0b30*/  NOP ;  /* 0x0000000000007918 */ /* 0x000fc00000000000 */
[----:B------:R-:W-:-:S00]  /*0b40*/  NOP ;  /* 0x0000000000007918 */ /* 0x000fc00000000000 */
[----:B------:R-:W-:-:S00]  /*0b50*/  NOP ;  /* 0x0000000000007918 */ /* 0x000fc00000000000 */
[----:B------:R-:W-:-:S00]  /*0b60*/  NOP ;  /* 0x0000000000007918 */ /* 0x000fc00000000000 */
[----:B------:R-:W-:-:S00]  /*0b70*/  NOP ;  /* 0x0000000000007918 */ /* 0x000fc00000000000 */
.L_x_1:


//--------------------- .nv.constant0.triton_poi_fused_convolution_55 --------------------------
	.section	.nv.constant0.triton_poi_fused_convolution_55,"a",@progbits
	.sectionflags	@""
	.align	4
.nv.constant0.triton_poi_fused_convolution_55:
	.zero		560
